//
// Generated by NVIDIA NVVM Compiler
//
// Compiler Build ID: CL-36424714
// Cuda compilation tools, release 13.0, V13.0.88
// Based on NVVM 20.0.0
//

.version 9.0
.target sm_100
.address_size 64

	// .globl	_Z16partialSumKernelPfS_
// _ZZ16partialSumKernelPfS_E10partialSum has been demoted
// _ZZ25optimisedPartialSumKernelPfS_E10partialSum has been demoted

.visible .entry _Z16partialSumKernelPfS_(
	.param .u64 .ptr .align 1 _Z16partialSumKernelPfS__param_0,
	.param .u64 .ptr .align 1 _Z16partialSumKernelPfS__param_1
)
{
	.reg .pred 	%p<5>;
	.reg .b32 	%r<16>;
	.reg .b32 	%f<6>;
	.reg .b64 	%rd<9>;
	// demoted variable
	.shared .align 4 .b8 _ZZ16partialSumKernelPfS_E10partialSum[4096];
	ld.param.u64 	%rd2, [_Z16partialSumKernelPfS__param_0];
	ld.param.u64 	%rd1, [_Z16partialSumKernelPfS__param_1];
	cvta.to.global.u64 	%rd3, %rd2;
	mov.u32 	%r1, %ctaid.x;
	mov.u32 	%r2, %ntid.x;
	mov.u32 	%r3, %tid.x;
	mad.lo.s32 	%r7, %r1, %r2, %r3;
	mul.wide.u32 	%rd4, %r7, 4;
	add.s64 	%rd5, %rd3, %rd4;
	ld.global.f32 	%f1, [%rd5];
	shl.b32 	%r8, %r3, 2;
	mov.u32 	%r9, _ZZ16partialSumKernelPfS_E10partialSum;
	add.s32 	%r4, %r9, %r8;
	st.shared.f32 	[%r4], %f1;
	setp.lt.u32 	%p1, %r2, 2;
	@%p1 bra 	$L__BB0_5;
	mov.b32 	%r15, 1;
$L__BB0_2:
	bar.sync 	0;
	shl.b32 	%r6, %r15, 1;
	add.s32 	%r11, %r6, -1;
	and.b32  	%r12, %r11, %r3;
	setp.ne.s32 	%p2, %r12, 0;
	@%p2 bra 	$L__BB0_4;
	shl.b32 	%r13, %r15, 2;
	add.s32 	%r14, %r4, %r13;
	ld.shared.f32 	%f2, [%r14];
	ld.shared.f32 	%f3, [%r4];
	add.f32 	%f4, %f2, %f3;
	st.shared.f32 	[%r4], %f4;
$L__BB0_4:
	setp.lt.u32 	%p3, %r6, %r2;
	mov.u32 	%r15, %r6;
	@%p3 bra 	$L__BB0_2;
$L__BB0_5:
	bar.sync 	0;
	setp.ne.s32 	%p4, %r3, 0;
	@%p4 bra 	$L__BB0_7;
	ld.shared.f32 	%f5, [_ZZ16partialSumKernelPfS_E10partialSum];
	cvta.to.global.u64 	%rd6, %rd1;
	mul.wide.u32 	%rd7, %r1, 4;
	add.s64 	%rd8, %rd6, %rd7;
	st.global.f32 	[%rd8], %f5;
$L__BB0_7:
	ret;

}
	// .globl	_Z25optimisedPartialSumKernelPfS_
.visible .entry _Z25optimisedPartialSumKernelPfS_(
	.param .u64 .ptr .align 1 _Z25optimisedPartialSumKernelPfS__param_0,
	.param .u64 .ptr .align 1 _Z25optimisedPartialSumKernelPfS__param_1
)
{
	.reg .pred 	%p<5>;
	.reg .b32 	%r<13>;
	.reg .b32 	%f<6>;
	.reg .b64 	%rd<9>;
	// demoted variable
	.shared .align 4 .b8 _ZZ25optimisedPartialSumKernelPfS_E10partialSum[4096];
	ld.param.u64 	%rd2, [_Z25optimisedPartialSumKernelPfS__param_0];
	ld.param.u64 	%rd1, [_Z25optimisedPartialSumKernelPfS__param_1];
	cvta.to.global.u64 	%rd3, %rd2;
	mov.u32 	%r1, %ctaid.x;
	mov.u32 	%r12, %ntid.x;
	mov.u32 	%r3, %tid.x;
	mad.lo.s32 	%r7, %r1, %r12, %r3;
	mul.wide.u32 	%rd4, %r7, 4;
	add.s64 	%rd5, %rd3, %rd4;
	ld.global.f32 	%f1, [%rd5];
	shl.b32 	%r8, %r3, 2;
	mov.u32 	%r9, _ZZ25optimisedPartialSumKernelPfS_E10partialSum;
	add.s32 	%r4, %r9, %r8;
	st.shared.f32 	[%r4], %f1;
	setp.lt.u32 	%p1, %r12, 2;
	@%p1 bra 	$L__BB1_4;
$L__BB1_1:
	shr.u32 	%r6, %r12, 1;
	bar.sync 	0;
	setp.ge.u32 	%p2, %r3, %r6;
	@%p2 bra 	$L__BB1_3;
	shl.b32 	%r10, %r6, 2;
	add.s32 	%r11, %r4, %r10;
	ld.shared.f32 	%f2, [%r11];
	ld.shared.f32 	%f3, [%r4];
	add.f32 	%f4, %f2, %f3;
	st.shared.f32 	[%r4], %f4;
$L__BB1_3:
	setp.gt.u32 	%p3, %r12, 3;
	mov.u32 	%r12, %r6;
	@%p3 bra 	$L__BB1_1;
$L__BB1_4:
	bar.sync 	0;
	setp.ne.s32 	%p4, %r3, 0;
	@%p4 bra 	$L__BB1_6;
	ld.shared.f32 	%f5, [_ZZ25optimisedPartialSumKernelPfS_E10partialSum];
	cvta.to.global.u64 	%rd6, %rd1;
	mul.wide.u32 	%rd7, %r1, 4;
	add.s64 	%rd8, %rd6, %rd7;
	st.global.f32 	[%rd8], %f5;
$L__BB1_6:
	ret;

}


// ===== COMPILED SASS (sm_100) =====

	.target	sm_100

	.elftype	@"ET_EXEC"


//--------------------- .note.nv.tkinfo           --------------------------
	.section	.note.nv.tkinfo,"",@"SHT_NOTE"
	.sectionflags	@"SHF_NOTE_NV_TKINFO"
	.tkinfo
        /*0018*/ 	.word	0x00000002
        /*0030*/ 	.string	""
        /*0030*/ 	.string	"ptxas"
        /*0030*/ 	.string	"Cuda compilation tools, release 13.0, V13.0.88"
        /*0030*/ 	.string	"Build cuda_13.0.r13.0/compiler.36424714_0"
        /*0030*/ 	.string	"-arch sm_100 -m 64 "



//--------------------- .note.nv.cuinfo           --------------------------
	.section	.note.nv.cuinfo,"",@"SHT_NOTE"
	.sectionflags	@"SHF_NOTE_NV_CUINFO"
        /*0018*/ 	.short	0x0002
        /*001a*/ 	.short	0x0064
        /*001c*/ 	.short	0x0082
	.zero		2


//--------------------- .nv.info                  --------------------------
	.section	.nv.info,"",@"SHT_CUDA_INFO"
	.align	4


	//----- nvinfo : EIATTR_REGCOUNT
	.align		4
        /*0000*/ 	.byte	0x04, 0x2f
        /*0002*/ 	.short	(.L_1 - .L_0)
	.align		4
.L_0:
        /*0004*/ 	.word	index@(_Z16partialSumKernelPfS_)
        /*0008*/ 	.word	0x0000000b


	//----- nvinfo : EIATTR_FRAME_SIZE
	.align		4
.L_1:
        /*000c*/ 	.byte	0x04, 0x11
        /*000e*/ 	.short	(.L_3 - .L_2)
	.align		4
.L_2:
        /*0010*/ 	.word	index@(_Z16partialSumKernelPfS_)
        /*0014*/ 	.word	0x00000000


	//----- nvinfo : EIATTR_REGCOUNT
	.align		4
.L_3:
        /*0018*/ 	.byte	0x04, 0x2f
        /*001a*/ 	.short	(.L_5 - .L_4)
	.align		4
.L_4:
        /*001c*/ 	.word	index@(_Z25optimisedPartialSumKernelPfS_)
        /*0020*/ 	.word	0x0000000b


	//----- nvinfo : EIATTR_FRAME_SIZE
	.align		4
.L_5:
        /*0024*/ 	.byte	0x04, 0x11
        /*0026*/ 	.short	(.L_7 - .L_6)
	.align		4
.L_6:
        /*0028*/ 	.word	index@(_Z25optimisedPartialSumKernelPfS_)
        /*002c*/ 	.word	0x00000000


	//----- nvinfo : EIATTR_MIN_STACK_SIZE
	.align		4
.L_7:
        /*0030*/ 	.byte	0x04, 0x12
        /*0032*/ 	.short	(.L_9 - .L_8)
	.align		4
.L_8:
        /*0034*/ 	.word	index@(_Z25optimisedPartialSumKernelPfS_)
        /*0038*/ 	.word	0x00000000


	//----- nvinfo : EIATTR_MIN_STACK_SIZE
	.align		4
.L_9:
        /*003c*/ 	.byte	0x04, 0x12
        /*003e*/ 	.short	(.L_11 - .L_10)
	.align		4
.L_10:
        /*0040*/ 	.word	index@(_Z16partialSumKernelPfS_)
        /*0044*/ 	.word	0x00000000
.L_11:


//--------------------- .nv.compat                --------------------------
	.section	.nv.compat,"",@"SHT_CUDA_COMPAT_INFO"
	.align	4
        /*0000*/ 	.byte	0x02, 0x09, 0x00, 0x00, 0x02, 0x02, 0x01, 0x00, 0x02, 0x05, 0x05, 0x00, 0x03, 0x07, 0x01, 0x01
        /*0010*/ 	.byte	0x02, 0x03, 0x00, 0x00, 0x02, 0x06, 0x01, 0x00, 0x04, 0x0b, 0x08, 0x00, 0x09, 0x00, 0x00, 0x00
        /*0020*/ 	.byte	0x00, 0x00, 0x00, 0x00


//--------------------- .nv.info._Z25optimisedPartialSumKernelPfS_ --------------------------
	.section	.nv.info._Z25optimisedPartialSumKernelPfS_,"",@"SHT_CUDA_INFO"
	.sectionflags	@""
	.align	4


	//----- nvinfo : EIATTR_CUDA_API_VERSION
	.align		4
        /*0000*/ 	.byte	0x04, 0x37
        /*0002*/ 	.short	(.L_13 - .L_12)
.L_12:
        /*0004*/ 	.word	0x00000082


	//----- nvinfo : EIATTR_KPARAM_INFO
	.align		4
.L_13:
        /*0008*/ 	.byte	0x04, 0x17
        /*000a*/ 	.short	(.L_15 - .L_14)
.L_14:
        /*000c*/ 	.word	0x00000000
        /*0010*/ 	.short	0x0001
        /*0012*/ 	.short	0x0008
        /*0014*/ 	.byte	0x00, 0xf5, 0x21, 0x00


	//----- nvinfo : EIATTR_KPARAM_INFO
	.align		4
.L_15:
        /*0018*/ 	.byte	0x04, 0x17
        /*001a*/ 	.short	(.L_17 - .L_16)
.L_16:
        /*001c*/ 	.word	0x00000000
        /*0020*/ 	.short	0x0000
        /*0022*/ 	.short	0x0000
        /*0024*/ 	.byte	0x00, 0xf5, 0x21, 0x00


	//----- nvinfo : EIATTR_SPARSE_MMA_MASK
	.align		4
.L_17:
        /*0028*/ 	.byte	0x03, 0x50
        /*002a*/ 	.short	0x0000


	//----- nvinfo : EIATTR_MAXREG_COUNT
	.align		4
        /*002c*/ 	.byte	0x03, 0x1b
        /*002e*/ 	.short	0x00ff


	//----- nvinfo : EIATTR_NUM_BARRIERS
	.align		4
        /*0030*/ 	.byte	0x02, 0x4c
        /*0032*/ 	.byte	0x01
	.zero		1


	//----- nvinfo : EIATTR_MERCURY_ISA_VERSION
	.align		4
        /*0034*/ 	.byte	0x03, 0x5f
        /*0036*/ 	.short	0x0101


	//----- nvinfo : EIATTR_VRC_CTA_INIT_COUNT
	.align		4
        /*0038*/ 	.byte	0x02, 0x4a
	.zero		1
	.zero		1


	//----- nvinfo : EIATTR_EXIT_INSTR_OFFSETS
	.align		4
        /*003c*/ 	.byte	0x04, 0x1c
        /*003e*/ 	.short	(.L_19 - .L_18)


	//   ....[0]....
.L_18:
        /*0040*/ 	.word	0x000001e0


	//   ....[1]....
        /*0044*/ 	.word	0x00000260


	//----- nvinfo : EIATTR_CBANK_PARAM_SIZE
	.align		4
.L_19:
        /*0048*/ 	.byte	0x03, 0x19
        /*004a*/ 	.short	0x0010


	//----- nvinfo : EIATTR_PARAM_CBANK
	.align		4
        /*004c*/ 	.byte	0x04, 0x0a
        /*004e*/ 	.short	(.L_21 - .L_20)
	.align		4
.L_20:
        /*0050*/ 	.word	index@(.nv.constant0._Z25optimisedPartialSumKernelPfS_)
        /*0054*/ 	.short	0x0380
        /*0056*/ 	.short	0x0010


	//----- nvinfo : EIATTR_SW_WAR
	.align		4
.L_21:
        /*0058*/ 	.byte	0x04, 0x36
        /*005a*/ 	.short	(.L_23 - .L_22)
.L_22:
        /*005c*/ 	.word	0x00000008
.L_23:


//--------------------- .nv.info._Z16partialSumKernelPfS_ --------------------------
	.section	.nv.info._Z16partialSumKernelPfS_,"",@"SHT_CUDA_INFO"
	.sectionflags	@""
	.align	4


	//----- nvinfo : EIATTR_CUDA_API_VERSION
	.align		4
        /*0000*/ 	.byte	0x04, 0x37
        /*0002*/ 	.short	(.L_25 - .L_24)
.L_24:
        /*0004*/ 	.word	0x00000082


	//----- nvinfo : EIATTR_KPARAM_INFO
	.align		4
.L_25:
        /*0008*/ 	.byte	0x04, 0x17
        /*000a*/ 	.short	(.L_27 - .L_26)
.L_26:
        /*000c*/ 	.word	0x00000000
        /*0010*/ 	.short	0x0001
        /*0012*/ 	.short	0x0008
        /*0014*/ 	.byte	0x00, 0xf5, 0x21, 0x00


	//----- nvinfo : EIATTR_KPARAM_INFO
	.align		4
.L_27:
        /*0018*/ 	.byte	0x04, 0x17
        /*001a*/ 	.short	(.L_29 - .L_28)
.L_28:
        /*001c*/ 	.word	0x00000000
        /*0020*/ 	.short	0x0000
        /*0022*/ 	.short	0x0000
        /*0024*/ 	.byte	0x00, 0xf5, 0x21, 0x00


	//----- nvinfo : EIATTR_SPARSE_MMA_MASK
	.align		4
.L_29:
        /*0028*/ 	.byte	0x03, 0x50
        /*002a*/ 	.short	0x0000


	//----- nvinfo : EIATTR_MAXREG_COUNT
	.align		4
        /*002c*/ 	.byte	0x03, 0x1b
        /*002e*/ 	.short	0x00ff


	//----- nvinfo : EIATTR_NUM_BARRIERS
	.align		4
        /*0030*/ 	.byte	0x02, 0x4c
        /*0032*/ 	.byte	0x01
	.zero		1


	//----- nvinfo : EIATTR_MERCURY_ISA_VERSION
	.align		4
        /*0034*/ 	.byte	0x03, 0x5f
        /*0036*/ 	.short	0x0101


	//----- nvinfo : EIATTR_VRC_CTA_INIT_COUNT
	.align		4
        /*0038*/ 	.byte	0x02, 0x4a
	.zero		1
	.zero		1


	//----- nvinfo : EIATTR_EXIT_INSTR_OFFSETS
	.align		4
        /*003c*/ 	.byte	0x04, 0x1c
        /*003e*/ 	.short	(.L_31 - .L_30)


	//   ....[0]....
.L_30:
        /*0040*/ 	.word	0x000001f0


	//   ....[1]....
        /*0044*/ 	.word	0x00000270


	//----- nvinfo : EIATTR_CBANK_PARAM_SIZE
	.align		4
.L_31:
        /*0048*/ 	.byte	0x03, 0x19
        /*004a*/ 	.short	0x0010


	//----- nvinfo : EIATTR_PARAM_CBANK
	.align		4
        /*004c*/ 	.byte	0x04, 0x0a
        /*004e*/ 	.short	(.L_33 - .L_32)
	.align		4
.L_32:
        /*0050*/ 	.word	index@(.nv.constant0._Z16partialSumKernelPfS_)
        /*0054*/ 	.short	0x0380
        /*0056*/ 	.short	0x0010


	//----- nvinfo : EIATTR_SW_WAR
	.align		4
.L_33:
        /*0058*/ 	.byte	0x04, 0x36
        /*005a*/ 	.short	(.L_35 - .L_34)
.L_34:
        /*005c*/ 	.word	0x00000008
.L_35:


//--------------------- .nv.callgraph             --------------------------
	.section	.nv.callgraph,"",@"SHT_CUDA_CALLGRAPH"
	.align	4
	.sectionentsize	8
	.align		4
        /*0000*/ 	.word	0x00000000
	.align		4
        /*0004*/ 	.word	0xffffffff
	.align		4
        /*0008*/ 	.word	0x00000000
	.align		4
        /*000c*/ 	.word	0xfffffffe
	.align		4
        /*0010*/ 	.word	0x00000000
	.align		4
        /*0014*/ 	.word	0xfffffffd
	.align		4
        /*0018*/ 	.word	0x00000000
	.align		4
        /*001c*/ 	.word	0xfffffffc


//--------------------- .text._Z25optimisedPartialSumKernelPfS_ --------------------------
	.section	.text._Z25optimisedPartialSumKernelPfS_,"ax",@progbits
	.align	128
        .global         _Z25optimisedPartialSumKernelPfS_
        .type           _Z25optimisedPartialSumKernelPfS_,@function
        .size           _Z25optimisedPartialSumKernelPfS_,(.L_x_6 - _Z25optimisedPartialSumKernelPfS_)
        .other          _Z25optimisedPartialSumKernelPfS_,@"STO_CUDA_ENTRY STV_DEFAULT"
_Z25optimisedPartialSumKernelPfS_:
.text._Z25optimisedPartialSumKernelPfS_:
[----:B------:R-:W-:Y:S01]  /*0000*/  LDC R1, c[0x0][0x37c] ;  /* 0x0000df00ff017b82 */ /* 0x000fe20000000800 */
[----:B------:R-:W0:Y:S07]  /*0010*/  S2R R7, SR_CTAID.X ;  /* 0x0000000000077919 */ /* 0x000e2e0000002500 */
[----:B------:R-:W1:Y:S01]  /*0020*/  LDC.64 R2, c[0x0][0x380] ;  /* 0x0000e000ff027b82 */ /* 0x000e620000000a00 */
[----:B------:R-:W0:Y:S01]  /*0030*/  LDCU UR8, c[0x0][0x360] ;  /* 0x00006c00ff0877ac */ /* 0x000e220008000800 */
[----:B------:R-:W0:Y:S01]  /*0040*/  S2R R6, SR_TID.X ;  /* 0x0000000000067919 */ /* 0x000e220000002100 */
[----:B------:R-:W2:Y:S01]  /*0050*/  LDCU.64 UR6, c[0x0][0x358] ;  /* 0x00006b00ff0677ac */ /* 0x000ea20008000a00 */
[----:B0-----:R-:W-:-:S04]  /*0060*/  IMAD R5, R7, UR8, R6 ;  /* 0x0000000807057c24 */ /* 0x001fc8000f8e0206 */
[----:B-1----:R-:W-:-:S06]  /*0070*/  IMAD.WIDE.U32 R2, R5, 0x4, R2 ;  /* 0x0000000405027825 */ /* 0x002fcc00078e0002 */
[----:B--2---:R-:W2:Y:S01]  /*0080*/  LDG.E R2, desc[UR6][R2.64] ;  /* 0x0000000602027981 */ /* 0x004ea2000c1e1900 */
[----:B------:R-:W0:Y:S01]  /*0090*/  S2UR UR5, SR_CgaCtaId ;  /* 0x00000000000579c3 */ /* 0x000e220000008800 */
[----:B------:R-:W-:Y:S01]  /*00a0*/  UMOV UR4, 0x400 ;  /* 0x0000040000047882 */ /* 0x000fe20000000000 */
[----:B------:R-:W-:Y:S01]  /*00b0*/  UISETP.GE.U32.AND UP0, UPT, UR8, 0x2, UPT ;  /* 0x000000020800788c */ /* 0x000fe2000bf06070 */
[----:B------:R-:W-:Y:S01]  /*00c0*/  ISETP.NE.AND P0, PT, R6, RZ, PT ;  /* 0x000000ff0600720c */ /* 0x000fe20003f05270 */
[----:B0-----:R-:W-:-:S06]  /*00d0*/  ULEA UR4, UR5, UR4, 0x18 ;  /* 0x0000000405047291 */ /* 0x001fcc000f8ec0ff */
[----:B------:R-:W-:-:S05]  /*00e0*/  LEA R5, R6, UR4, 0x2 ;  /* 0x0000000406057c11 */ /* 0x000fca000f8e10ff */
[----:B--2---:R0:W-:Y:S01]  /*00f0*/  STS [R5], R2 ;  /* 0x0000000205007388 */ /* 0x0041e20000000800 */
[----:B------:R-:W-:Y:S05]  /*0100*/  BRA.U !UP0, `(.L_x_0) ;  /* 0x0000000108307547 */ /* 0x000fea000b800000 */
[----:B------:R-:W-:-:S07]  /*0110*/  IMAD.U32 R0, RZ, RZ, UR8 ;  /* 0x00000008ff007e24 */ /* 0x000fce000f8e00ff */
.L_x_1:
[----:B------:R-:W-:Y:S01]  /*0120*/  BAR.SYNC.DEFER_BLOCKING 0x0 ;  /* 0x0000000000007b1d */ /* 0x000fe20000010000 */
[----:B------:R-:W-:-:S04]  /*0130*/  SHF.R.U32.HI R8, RZ, 0x1, R0 ;  /* 0x00000001ff087819 */ /* 0x000fc80000011600 */
[----:B------:R-:W-:-:S13]  /*0140*/  ISETP.GE.U32.AND P1, PT, R6, R8, PT ;  /* 0x000000080600720c */ /* 0x000fda0003f26070 */
[----:B0-----:R-:W-:Y:S01]  /*0150*/  @!P1 LEA R2, R8, R5, 0x2 ;  /* 0x0000000508029211 */ /* 0x001fe200078e10ff */
[----:B------:R-:W-:Y:S05]  /*0160*/  @!P1 LDS R3, [R5] ;  /* 0x0000000005039984 */ /* 0x000fea0000000800 */
[----:B------:R-:W0:Y:S02]  /*0170*/  @!P1 LDS R2, [R2] ;  /* 0x0000000002029984 */ /* 0x000e240000000800 */
[----:B0-----:R-:W-:-:S05]  /*0180*/  @!P1 FADD R4, R2, R3 ;  /* 0x0000000302049221 */ /* 0x001fca0000000000 */
[----:B------:R1:W-:Y:S01]  /*0190*/  @!P1 STS [R5], R4 ;  /* 0x0000000405009388 */ /* 0x0003e20000000800 */
[----:B------:R-:W-:Y:S01]  /*01a0*/  ISETP.GT.U32.AND P1, PT, R0, 0x3, PT ;  /* 0x000000030000780c */ /* 0x000fe20003f24070 */
[----:B------:R-:W-:-:S12]  /*01b0*/  IMAD.MOV.U32 R0, RZ, RZ, R8 ;  /* 0x000000ffff007224 */ /* 0x000fd800078e0008 */
[----:B-1----:R-:W-:Y:S05]  /*01c0*/  @P1 BRA `(.L_x_1) ;  /* 0xfffffffc00d41947 */ /* 0x002fea000383ffff */
.L_x_0:
[----:B------:R-:W-:Y:S06]  /*01d0*/  BAR.SYNC.DEFER_BLOCKING 0x0 ;  /* 0x0000000000007b1d */ /* 0x000fec0000010000 */
[----:B------:R-:W-:Y:S05]  /*01e0*/  @P0 EXIT ;  /* 0x000000000000094d */ /* 0x000fea0003800000 */
[----:B------:R-:W1:Y:S01]  /*01f0*/  S2UR UR5, SR_CgaCtaId ;  /* 0x00000000000579c3 */ /* 0x000e620000008800 */
[----:B------:R-:W-:-:S07]  /*0200*/  UMOV UR4, 0x400 ;  /* 0x0000040000047882 */ /* 0x000fce0000000000 */
[----:B0-----:R-:W0:Y:S01]  /*0210*/  LDC.64 R2, c[0x0][0x388] ;  /* 0x0000e200ff027b82 */ /* 0x001e220000000a00 */
[----:B-1----:R-:W-:Y:S01]  /*0220*/  ULEA UR4, UR5, UR4, 0x18 ;  /* 0x0000000405047291 */ /* 0x002fe2000f8ec0ff */
[----:B0-----:R-:W-:-:S08]  /*0230*/  IMAD.WIDE.U32 R2, R7, 0x4, R2 ;  /* 0x0000000407027825 */ /* 0x001fd000078e0002 */
[----:B------:R-:W0:Y:S04]  /*0240*/  LDS R5, [UR4] ;  /* 0x00000004ff057984 */ /* 0x000e280008000800 */
[----:B0-----:R-:W-:Y:S01]  /*0250*/  STG.E desc[UR6][R2.64], R5 ;  /* 0x0000000502007986 */ /* 0x001fe2000c101906 */
[----:B------:R-:W-:Y:S05]  /*0260*/  EXIT ;  /* 0x000000000000794d */ /* 0x000fea0003800000 */
.L_x_2:
[----:B------:R-:W-:-:S00]  /*0270*/  BRA `(.L_x_2) ;  /* 0xfffffffc00fc7947 */ /* 0x000fc0000383ffff */
[----:B------:R-:W-:-:S00]  /*0280*/  NOP ;  /* 0x0000000000007918 */ /* 0x000fc00000000000 */
[----:B------:R-:W-:-:S00]  /*0290*/  NOP ;  /* 0x0000000000007918 */ /* 0x000fc00000000000 */
[----:B------:R-:W-:-:S00]  /*02a0*/  NOP ;  /* 0x0000000000007918 */ /* 0x000fc00000000000 */
[----:B------:R-:W-:-:S00]  /*02b0*/  NOP ;  /* 0x0000000000007918 */ /* 0x000fc00000000000 */
[----:B------:R-:W-:-:S00]  /*02c0*/  NOP ;  /* 0x0000000000007918 */ /* 0x000fc00000000000 */
[----:B------:R-:W-:-:S00]  /*02d0*/  NOP ;  /* 0x0000000000007918 */ /* 0x000fc00000000000 */
[----:B------:R-:W-:-:S00]  /*02e0*/  NOP ;  /* 0x0000000000007918 */ /* 0x000fc00000000000 */
[----:B------:R-:W-:-:S00]  /*02f0*/  NOP ;  /* 0x0000000000007918 */ /* 0x000fc00000000000 */
.L_x_6:


//--------------------- .text._Z16partialSumKernelPfS_ --------------------------
	.section	.text._Z16partialSumKernelPfS_,"ax",@progbits
	.align	128
        .global         _Z16partialSumKernelPfS_
        .type           _Z16partialSumKernelPfS_,@function
        .size           _Z16partialSumKernelPfS_,(.L_x_7 - _Z16partialSumKernelPfS_)
        .other          _Z16partialSumKernelPfS_,@"STO_CUDA_ENTRY STV_DEFAULT"
_Z16partialSumKernelPfS_:
.text._Z16partialSumKernelPfS_:
        /* <DEDUP_REMOVED lines=17> */
[----:B------:R-:W-:-:S07]  /*0110*/  HFMA2 R0, -RZ, RZ, 0, 5.9604644775390625e-08 ;  /* 0x00000001ff007431 */ /* 0x000fce00000001ff */
.L_x_4:
[----:B------:R-:W-:Y:S01]  /*0120*/  SHF.L.U32 R8, R0, 0x1, RZ ;  /* 0x0000000100087819 */ /* 0x000fe200000006ff */
[----:B------:R-:W-:Y:S04]  /*0130*/  BAR.SYNC.DEFER_BLOCKING 0x0 ;  /* 0x0000000000007b1d */ /* 0x000fe80000010000 */
[----:B0-----:R-:W-:-:S05]  /*0140*/  VIADD R2, R8, 0xffffffff ;  /* 0xffffffff08027836 */ /* 0x001fca0000000000 */
[----:B------:R-:W-:-:S13]  /*0150*/  LOP3.LUT P1, RZ, R2, R6, RZ, 0xc0, !PT ;  /* 0x0000000602ff7212 */ /* 0x000fda000782c0ff */
[----:B------:R-:W-:Y:S01]  /*0160*/  @!P1 LEA R2, R0, R5, 0x2 ;  /* 0x0000000500029211 */ /* 0x000fe200078e10ff */
[----:B------:R-:W-:Y:S01]  /*0170*/  IMAD.MOV.U32 R0, RZ, RZ, R8 ;  /* 0x000000ffff007224 */ /* 0x000fe200078e0008 */
[----:B------:R-:W-:Y:S04]  /*0180*/  @!P1 LDS R3, [R5] ;  /* 0x0000000005039984 */ /* 0x000fe80000000800 */
[----:B------:R-:W0:Y:S02]  /*0190*/  @!P1 LDS R2, [R2] ;  /* 0x0000000002029984 */ /* 0x000e240000000800 */
[----:B0-----:R-:W-:-:S05]  /*01a0*/  @!P1 FADD R4, R2, R3 ;  /* 0x0000000302049221 */ /* 0x001fca0000000000 */
[----:B------:R1:W-:Y:S01]  /*01b0*/  @!P1 STS [R5], R4 ;  /* 0x0000000405009388 */ /* 0x0003e20000000800 */
[----:B------:R-:W-:-:S13]  /*01c0*/  ISETP.GE.U32.AND P1, PT, R8, UR8, PT ;  /* 0x0000000808007c0c */ /* 0x000fda000bf26070 */
[----:B-1----:R-:W-:Y:S05]  /*01d0*/  @!P1 BRA `(.L_x_4) ;  /* 0xfffffffc00d09947 */ /* 0x002fea000383ffff */
.L_x_3:
        /* <DEDUP_REMOVED lines=10> */
.L_x_5:
        /* <DEDUP_REMOVED lines=16> */
.L_x_7:


//--------------------- .nv.shared._Z25optimisedPartialSumKernelPfS_ --------------------------
	.section	.nv.shared._Z25optimisedPartialSumKernelPfS_,"aw",@nobits
	.sectionflags	@""
	.align	4
.nv.shared._Z25optimisedPartialSumKernelPfS_:
	.zero		5120


//--------------------- .nv.shared.reserved.0     --------------------------
	.section	.nv.shared.reserved.0,"aw",@nobits
	.weak		__nv_reservedSMEM_offset_0_alias
	.size		__nv_reservedSMEM_offset_0_alias, 0, 64
	.other		__nv_reservedSMEM_offset_0_alias,@"STO_CUDA_RESERVED_SHARED STV_DEFAULT"
__nv_reservedSMEM_offset_0_alias:
	.zero		0
	.zero		64


//--------------------- .nv.shared._Z16partialSumKernelPfS_ --------------------------
	.section	.nv.shared._Z16partialSumKernelPfS_,"aw",@nobits
	.sectionflags	@""
	.align	4
.nv.shared._Z16partialSumKernelPfS_:
	.zero		5120


//--------------------- .nv.constant0._Z25optimisedPartialSumKernelPfS_ --------------------------
	.section	.nv.constant0._Z25optimisedPartialSumKernelPfS_,"a",@progbits
	.sectionflags	@""
	.align	4
.nv.constant0._Z25optimisedPartialSumKernelPfS_:
	.zero		912


//--------------------- .nv.constant0._Z16partialSumKernelPfS_ --------------------------
	.section	.nv.constant0._Z16partialSumKernelPfS_,"a",@progbits
	.sectionflags	@""
	.align	4
.nv.constant0._Z16partialSumKernelPfS_:
	.zero		912


//--------------------- SYMBOLS --------------------------

	.type		.nv.reservedSmem.offset0,@object
	.size		.nv.reservedSmem.offset0,0x4
	.type		.nv.reservedSmem.cap,@object
	.size		.nv.reservedSmem.cap,0x4
